	.headerflags	@"EF_CUDA_TEXMODE_UNIFIED EF_CUDA_64BIT_ADDRESS EF_CUDA_ACCELERATORS EF_CUDA_SM90 EF_CUDA_VIRTUAL_SM(EF_CUDA_SM90)"
	.elftype	@"ET_EXEC"


//--------------------- .nv.info                  --------------------------
	.section	.nv.info,"",@"SHT_CUDA_INFO"
	.align	4


	//----- nvinfo : EIATTR_REGCOUNT
	.align		4
        /*0000*/ 	.byte	0x04, 0x2f
        /*0002*/ 	.short	(.L_3 - .L_2)
	.align		4
.L_2:
        /*0004*/ 	.word	index@(triton_poi_fused__native_batch_norm_legit_no_training_relu_6)
        /*0008*/ 	.word	0x00000016


	//----- nvinfo : EIATTR_MIN_STACK_SIZE
	.align		4
.L_3:
        /*000c*/ 	.byte	0x04, 0x12
        /*000e*/ 	.short	(.L_5 - .L_4)
	.align		4
.L_4:
        /*0010*/ 	.word	index@(triton_poi_fused__native_batch_norm_legit_no_training_relu_6)
        /*0014*/ 	.word	0x00000000


	//----- nvinfo : EIATTR_FRAME_SIZE
	.align		4
.L_5:
        /*0018*/ 	.byte	0x04, 0x11
        /*001a*/ 	.short	(.L_7 - .L_6)
	.align		4
.L_6:
        /*001c*/ 	.word	index@(triton_poi_fused__native_batch_norm_legit_no_training_relu_6)
        /*0020*/ 	.word	0x00000000


	//----- nvinfo : EIATTR_MIN_STACK_SIZE
	.align		4
.L_7:
        /*0024*/ 	.byte	0x04, 0x12
        /*0026*/ 	.short	(.L_9 - .L_8)
	.align		4
.L_8:
        /*0028*/ 	.word	index@(triton_poi_fused__native_batch_norm_legit_no_training_relu_6)
        /*002c*/ 	.word	0x00000000
.L_9:


//--------------------- .nv.info.triton_poi_fused__native_batch_norm_legit_no_training_relu_6 --------------------------
	.section	.nv.info.triton_poi_fused__native_batch_norm_legit_no_training_relu_6,"",@"SHT_CUDA_INFO"
	.sectionflags	@""
	.align	4


	//----- nvinfo : EIATTR_CUDA_API_VERSION
	.align		4
        /*0000*/ 	.byte	0x04, 0x37
        /*0002*/ 	.short	(.L_11 - .L_10)
.L_10:
        /*0004*/ 	.word	0x0000007c


	//----- nvinfo : EIATTR_KPARAM_INFO
	.align		4
.L_11:
        /*0008*/ 	.byte	0x04, 0x17
        /*000a*/ 	.short	(.L_13 - .L_12)
.L_12:
        /*000c*/ 	.word	0x00000000
        /*0010*/ 	.short	0x0006
        /*0012*/ 	.short	0x0030
        /*0014*/ 	.byte	0x00, 0xf0, 0x11, 0x00


	//----- nvinfo : EIATTR_KPARAM_INFO
	.align		4
.L_13:
        /*0018*/ 	.byte	0x04, 0x17
        /*001a*/ 	.short	(.L_15 - .L_14)
.L_14:
        /*001c*/ 	.word	0x00000000
        /*0020*/ 	.short	0x0005
        /*0022*/ 	.short	0x0028
        /*0024*/ 	.byte	0x00, 0xf4, 0x21, 0x00


	//----- nvinfo : EIATTR_KPARAM_INFO
	.align		4
.L_15:
        /*0028*/ 	.byte	0x04, 0x17
        /*002a*/ 	.short	(.L_17 - .L_16)
.L_16:
        /*002c*/ 	.word	0x00000000
        /*0030*/ 	.short	0x0004
        /*0032*/ 	.short	0x0020
        /*0034*/ 	.byte	0x00, 0xf4, 0x21, 0x00


	//----- nvinfo : EIATTR_KPARAM_INFO
	.align		4
.L_17:
        /*0038*/ 	.byte	0x04, 0x17
        /*003a*/ 	.short	(.L_19 - .L_18)
.L_18:
        /*003c*/ 	.word	0x00000000
        /*0040*/ 	.short	0x0003
        /*0042*/ 	.short	0x0018
        /*0044*/ 	.byte	0x00, 0xf4, 0x21, 0x00


	//----- nvinfo : EIATTR_KPARAM_INFO
	.align		4
.L_19:
        /*0048*/ 	.byte	0x04, 0x17
        /*004a*/ 	.short	(.L_21 - .L_20)
.L_20:
        /*004c*/ 	.word	0x00000000
        /*0050*/ 	.short	0x0002
        /*0052*/ 	.short	0x0010
        /*0054*/ 	.byte	0x00, 0xf4, 0x21, 0x00


	//----- nvinfo : EIATTR_KPARAM_INFO
	.align		4
.L_21:
        /*0058*/ 	.byte	0x04, 0x17
        /*005a*/ 	.short	(.L_23 - .L_22)
.L_22:
        /*005c*/ 	.word	0x00000000
        /*0060*/ 	.short	0x0001
        /*0062*/ 	.short	0x0008
        /*0064*/ 	.byte	0x00, 0xf4, 0x21, 0x00


	//----- nvinfo : EIATTR_KPARAM_INFO
	.align		4
.L_23:
        /*0068*/ 	.byte	0x04, 0x17
        /*006a*/ 	.short	(.L_25 - .L_24)
.L_24:
        /*006c*/ 	.word	0x00000000
        /*0070*/ 	.short	0x0000
        /*0072*/ 	.short	0x0000
        /*0074*/ 	.byte	0x00, 0xf4, 0x21, 0x00


	//----- nvinfo : EIATTR_SPARSE_MMA_MASK
	.align		4
.L_25:
        /*0078*/ 	.byte	0x03, 0x50
        /*007a*/ 	.short	0x0000


	//----- nvinfo : EIATTR_MAXREG_COUNT
	.align		4
        /*007c*/ 	.byte	0x03, 0x1b
        /*007e*/ 	.short	0x00ff


	//----- nvinfo : EIATTR_EXIT_INSTR_OFFSETS
	.align		4
        /*0080*/ 	.byte	0x04, 0x1c
        /*0082*/ 	.short	(.L_27 - .L_26)


	//   ....[0]....
.L_26:
        /*0084*/ 	.word	0x00000420


	//   ....[1]....
        /*0088*/ 	.word	0x00000440


	//----- nvinfo : EIATTR_REQNTID
	.align		4
.L_27:
        /*008c*/ 	.byte	0x04, 0x10
        /*008e*/ 	.short	(.L_29 - .L_28)
.L_28:
        /*0090*/ 	.word	0x00000100
        /*0094*/ 	.word	0x00000001
        /*0098*/ 	.word	0x00000001


	//----- nvinfo : EIATTR_CBANK_PARAM_SIZE
	.align		4
.L_29:
        /*009c*/ 	.byte	0x03, 0x19
        /*009e*/ 	.short	0x0034


	//----- nvinfo : EIATTR_PARAM_CBANK
	.align		4
        /*00a0*/ 	.byte	0x04, 0x0a
        /*00a2*/ 	.short	(.L_31 - .L_30)
	.align		4
.L_30:
        /*00a4*/ 	.word	index@(.nv.constant0.triton_poi_fused__native_batch_norm_legit_no_training_relu_6)
        /*00a8*/ 	.short	0x0210
        /*00aa*/ 	.short	0x0034


	//----- nvinfo : EIATTR_SW_WAR
	.align		4
.L_31:
        /*00ac*/ 	.byte	0x04, 0x36
        /*00ae*/ 	.short	(.L_33 - .L_32)
.L_32:
        /*00b0*/ 	.word	0x00000008
.L_33:


//--------------------- .nv.callgraph             --------------------------
	.section	.nv.callgraph,"",@"SHT_CUDA_CALLGRAPH"
	.align	4
	.sectionentsize	8
	.align		4
        /*0000*/ 	.word	0x00000000
	.align		4
        /*0004*/ 	.word	0xffffffff
	.align		4
        /*0008*/ 	.word	0x00000000
	.align		4
        /*000c*/ 	.word	0xfffffffe
	.align		4
        /*0010*/ 	.word	0x00000000
	.align		4
        /*0014*/ 	.word	0xfffffffd
	.align		4
        /*0018*/ 	.word	0x00000000
	.align		4
        /*001c*/ 	.word	0xfffffffc


//--------------------- .nv.constant4             --------------------------
	.section	.nv.constant4,"a",@progbits
	.align	8
	.align		8
.nv.constant4:
        /*0000*/ 	.dword	_$_str
	.align		8
        /*0008*/ 	.dword	_$_str_$_2


//--------------------- .text.triton_poi_fused__native_batch_norm_legit_no_training_relu_6 --------------------------
	.section	.text.triton_poi_fused__native_batch_norm_legit_no_training_relu_6,"ax",@progbits
	.align	128
        .global         triton_poi_fused__native_batch_norm_legit_no_training_relu_6
        .type           triton_poi_fused__native_batch_norm_legit_no_training_relu_6,@function
        .size           triton_poi_fused__native_batch_norm_legit_no_training_relu_6,(.L_x_1 - triton_poi_fused__native_batch_norm_legit_no_training_relu_6)
        .other          triton_poi_fused__native_batch_norm_legit_no_training_relu_6,@"STO_CUDA_ENTRY STV_DEFAULT"
triton_poi_fused__native_batch_norm_legit_no_training_relu_6:
.text.triton_poi_fused__native_batch_norm_legit_no_training_relu_6:
[----:B------:R-:W0:Y:S01]  /*0000*/  LDC R1, c[0x0][0x28] ;  /* 0x00000a00ff017b82 */ /* 0x000e220000000800 */
[----:B------:R-:W1:Y:S07]  /*0010*/  S2R R0, SR_TID.X ;  /* 0x0000000000007919 */ /* 0x000e6e0000002100 */
[----:B------:R-:W2:Y:S01]  /*0020*/  LDC.64 R8, c[0x0][0x220] ;  /* 0x00008800ff087b82 */ /* 0x000ea20000000a00 */
[----:B------:R-:W-:Y:S01]  /*0030*/  ULDC.64 UR4, c[0x0][0x208] ;  /* 0x0000820000047ab9 */ /* 0x000fe20000000a00 */
[----:B------:R-:W3:Y:S06]  /*0040*/  S2R R5, SR_CTAID.X ;  /* 0x0000000000057919 */ /* 0x000eec0000002500 */
[----:B------:R-:W4:Y:S08]  /*0050*/  LDC.64 R12, c[0x0][0x210] ;  /* 0x00008400ff0c7b82 */ /* 0x000f300000000a00 */
[----:B------:R-:W5:Y:S08]  /*0060*/  LDC.64 R14, c[0x0][0x218] ;  /* 0x00008600ff0e7b82 */ /* 0x000f700000000a00 */
[----:B------:R-:W5:Y:S01]  /*0070*/  LDC.64 R16, c[0x0][0x228] ;  /* 0x00008a00ff107b82 */ /* 0x000f620000000a00 */
[----:B-1----:R-:W-:-:S07]  /*0080*/  SHF.L.U32 R0, R0, 0x1, RZ ;  /* 0x0000000100007819 */ /* 0x002fce00000006ff */
[----:B------:R-:W1:Y:S01]  /*0090*/  LDC.64 R18, c[0x0][0x230] ;  /* 0x00008c00ff127b82 */ /* 0x000e620000000a00 */
[----:B---3--:R-:W-:Y:S02]  /*00a0*/  SHF.R.S32.HI R3, RZ, 0x16, R5 ;  /* 0x00000016ff037819 */ /* 0x008fe40000011405 */
[----:B------:R-:W-:Y:S02]  /*00b0*/  LOP3.LUT R0, R0, 0x1fe, RZ, 0xc0, !PT ;  /* 0x000001fe00007812 */ /* 0x000fe400078ec0ff */
[----:B------:R-:W-:Y:S02]  /*00c0*/  SGXT R3, R3, 0x1 ;  /* 0x000000010303781a */ /* 0x000fe40000000200 */
[----:B------:R-:W-:-:S04]  /*00d0*/  LEA R0, R5, R0, 0x9 ;  /* 0x0000000005007211 */ /* 0x000fc800078e48ff */
[----:B------:R-:W-:Y:S02]  /*00e0*/  LEA.HI R3, R3, R0, RZ, 0x5 ;  /* 0x0000000003037211 */ /* 0x000fe400078f28ff */
[----:B------:R-:W-:Y:S02]  /*00f0*/  ISETP.GE.AND P0, PT, R0, 0x1e080, PT ;  /* 0x0001e0800000780c */ /* 0x000fe40003f06270 */
[----:B------:R-:W-:-:S04]  /*0100*/  LOP3.LUT R3, R3, 0xffffffe0, RZ, 0xc0, !PT ;  /* 0xffffffe003037812 */ /* 0x000fc800078ec0ff */
[----:B------:R-:W-:Y:S02]  /*0110*/  IADD3 R11, R0, -R3, RZ ;  /* 0x80000003000b7210 */ /* 0x000fe40007ffe0ff */
[----:B------:R-:W-:-:S03]  /*0120*/  CS2R R2, SRZ ;  /* 0x0000000000027805 */ /* 0x000fc6000001ff00 */
[----:B--2---:R-:W-:-:S05]  /*0130*/  IMAD.WIDE R8, R11, 0x4, R8 ;  /* 0x000000040b087825 */ /* 0x004fca00078e0208 */
[----:B------:R2:W3:Y:S01]  /*0140*/  @!P0 LDG.E.EL.64 R2, desc[UR4][R8.64] ;  /* 0x0000000408028981 */ /* 0x0004e2000c2e1b00 */
[----:B------:R-:W-:Y:S02]  /*0150*/  CS2R R4, SRZ ;  /* 0x0000000000047805 */ /* 0x000fe4000001ff00 */
[----:B------:R-:W-:Y:S01]  /*0160*/  CS2R R6, SRZ ;  /* 0x0000000000067805 */ /* 0x000fe2000001ff00 */
[----:B----4-:R-:W-:-:S04]  /*0170*/  IMAD.WIDE R12, R0, 0x4, R12 ;  /* 0x00000004000c7825 */ /* 0x010fc800078e020c */
[C---:B-----5:R-:W-:Y:S01]  /*0180*/  IMAD.WIDE R14, R11.reuse, 0x4, R14 ;  /* 0x000000040b0e7825 */ /* 0x060fe200078e020e */
[----:B------:R-:W4:Y:S01]  /*0190*/  @!P0 LDG.E.64 R4, desc[UR4][R12.64] ;  /* 0x000000040c048981 */ /* 0x000f22000c1e1b00 */
[----:B--2---:R-:W-:Y:S02]  /*01a0*/  CS2R R8, SRZ ;  /* 0x0000000000087805 */ /* 0x004fe4000001ff00 */
[C---:B0-----:R-:W-:Y:S01]  /*01b0*/  IMAD.WIDE R16, R11.reuse, 0x4, R16 ;  /* 0x000000040b107825 */ /* 0x041fe200078e0210 */
[----:B------:R0:W4:Y:S03]  /*01c0*/  @!P0 LDG.E.EL.64 R6, desc[UR4][R14.64] ;  /* 0x000000040e068981 */ /* 0x000126000c2e1b00 */
[----:B-1----:R-:W-:Y:S01]  /*01d0*/  IMAD.WIDE R18, R11, 0x4, R18 ;  /* 0x000000040b127825 */ /* 0x002fe200078e0212 */
[----:B------:R-:W-:-:S04]  /*01e0*/  CS2R R10, SRZ ;  /* 0x00000000000a7805 */ /* 0x000fc8000001ff00 */
[----:B------:R-:W2:Y:S04]  /*01f0*/  @!P0 LDG.E.EL.64 R8, desc[UR4][R18.64] ;  /* 0x0000000412088981 */ /* 0x000ea8000c2e1b00 */
[----:B------:R-:W2:Y:S01]  /*0200*/  @!P0 LDG.E.EL.64 R10, desc[UR4][R16.64] ;  /* 0x00000004100a8981 */ /* 0x000ea2000c2e1b00 */
[----:B0-----:R-:W-:Y:S01]  /*0210*/  HFMA2.MMA R14, -RZ, RZ, 1.625, 0 ;  /* 0x3e800000ff0e7435 */ /* 0x001fe200000001ff */
[----:B---3--:R-:W-:Y:S01]  /*0220*/  FADD R2, R2, 9.9999997473787516356e-06 ;  /* 0x3727c5ac02027421 */ /* 0x008fe20000000000 */
[----:B------:R-:W-:-:S03]  /*0230*/  FADD R3, R3, 9.9999997473787516356e-06 ;  /* 0x3727c5ac03037421 */ /* 0x000fc60000000000 */
[----:B------:R-:W0:Y:S08]  /*0240*/  MUFU.SQRT R12, R2 ;  /* 0x00000002000c7308 */ /* 0x000e300000002000 */
[----:B------:R1:W3:Y:S01]  /*0250*/  MUFU.SQRT R13, R3 ;  /* 0x00000003000d7308 */ /* 0x0002e20000002000 */
[C---:B0-----:R-:W-:Y:S02]  /*0260*/  FSETP.GT.AND P1, PT, R12.reuse, 8.50705917302346158658e+37, PT ;  /* 0x7e8000000c00780b */ /* 0x041fe40003f24000 */
[----:B------:R-:W-:Y:S01]  /*0270*/  FSETP.GEU.AND P3, PT, R12, 1.175494350822287508e-38, PT ;  /* 0x008000000c00780b */ /* 0x000fe20003f6e000 */
[----:B-1----:R-:W0:Y:S01]  /*0280*/  LDC.64 R2, c[0x0][0x238] ;  /* 0x00008e00ff027b82 */ /* 0x002e220000000a00 */
[----:B---3--:R-:W-:-:S02]  /*0290*/  FSETP.GT.AND P2, PT, R13, 8.50705917302346158658e+37, PT ;  /* 0x7e8000000d00780b */ /* 0x008fc40003f44000 */
[----:B------:R-:W-:-:S07]  /*02a0*/  FSETP.GEU.AND P4, PT, R13, 1.175494350822287508e-38, PT ;  /* 0x008000000d00780b */ /* 0x000fce0003f8e000 */
[----:B------:R-:W-:-:S04]  /*02b0*/  @P1 FMUL R12, R12, 0.25 ;  /* 0x3e8000000c0c1820 */ /* 0x000fc80000400000 */
[----:B------:R-:W-:Y:S01]  /*02c0*/  @!P3 FMUL R12, R12, 16777216 ;  /* 0x4b8000000c0cb820 */ /* 0x000fe20000400000 */
[----:B------:R-:W-:-:S04]  /*02d0*/  @P2 FMUL R13, R13, 0.25 ;  /* 0x3e8000000d0d2820 */ /* 0x000fc80000400000 */
[----:B------:R-:W-:Y:S01]  /*02e0*/  @!P4 FMUL R13, R13, 16777216 ;  /* 0x4b8000000d0dc820 */ /* 0x000fe20000400000 */
[----:B------:R-:W1:Y:S01]  /*02f0*/  MUFU.RCP R12, R12 ;  /* 0x0000000c000c7308 */ /* 0x000e620000001000 */
[----:B------:R-:W-:-:S07]  /*0300*/  FSEL R15, R14, 1, P1 ;  /* 0x3f8000000e0f7808 */ /* 0x000fce0000800000 */
[----:B------:R-:W3:Y:S01]  /*0310*/  MUFU.RCP R13, R13 ;  /* 0x0000000d000d7308 */ /* 0x000ee20000001000 */
[----:B------:R-:W-:Y:S01]  /*0320*/  FSEL R14, R14, 1, P2 ;  /* 0x3f8000000e0e7808 */ /* 0x000fe20001000000 */
[----:B------:R-:W-:-:S04]  /*0330*/  @!P3 FMUL R15, R15, 16777216 ;  /* 0x4b8000000f0fb820 */ /* 0x000fc80000400000 */
[----:B------:R-:W-:Y:S01]  /*0340*/  @!P4 FMUL R14, R14, 16777216 ;  /* 0x4b8000000e0ec820 */ /* 0x000fe20000400000 */
[----:B----4-:R-:W-:Y:S01]  /*0350*/  FADD R5, -R7, R5 ;  /* 0x0000000507057221 */ /* 0x010fe20000000100 */
[----:B------:R-:W-:Y:S01]  /*0360*/  FADD R4, -R6, R4 ;  /* 0x0000000406047221 */ /* 0x000fe20000000100 */
[----:B-1----:R-:W-:Y:S01]  /*0370*/  FMUL R15, R12, R15 ;  /* 0x0000000f0c0f7220 */ /* 0x002fe20000400000 */
[----:B---3--:R-:W-:-:S03]  /*0380*/  FMUL R14, R13, R14 ;  /* 0x0000000e0d0e7220 */ /* 0x008fc60000400000 */
[----:B------:R-:W-:Y:S01]  /*0390*/  FMUL R15, R4, R15 ;  /* 0x0000000f040f7220 */ /* 0x000fe20000400000 */
[----:B------:R-:W-:-:S03]  /*03a0*/  FMUL R14, R5, R14 ;  /* 0x0000000e050e7220 */ /* 0x000fc60000400000 */
[----:B--2---:R-:W-:Y:S01]  /*03b0*/  FFMA R8, R15, R10, R8 ;  /* 0x0000000a0f087223 */ /* 0x004fe20000000008 */
[----:B------:R-:W-:-:S04]  /*03c0*/  FFMA R9, R14, R11, R9 ;  /* 0x0000000b0e097223 */ /* 0x000fc80000000009 */
[----:B------:R-:W-:Y:S02]  /*03d0*/  FSETP.GEU.AND P1, PT, R8, RZ, PT ;  /* 0x000000ff0800720b */ /* 0x000fe40003f2e000 */
[C---:B------:R-:W-:Y:S01]  /*03e0*/  FSETP.GEU.AND P2, PT, R9.reuse, RZ, PT ;  /* 0x000000ff0900720b */ /* 0x040fe20003f4e000 */
[----:B0-----:R-:W-:Y:S01]  /*03f0*/  IMAD.WIDE R2, R0, 0x4, R2 ;  /* 0x0000000400027825 */ /* 0x001fe200078e0202 */
[----:B------:R-:W-:Y:S02]  /*0400*/  FSEL R8, R8, RZ, P1 ;  /* 0x000000ff08087208 */ /* 0x000fe40000800000 */
[----:B------:R-:W-:Y:S01]  /*0410*/  FSEL R9, R9, RZ, P2 ;  /* 0x000000ff09097208 */ /* 0x000fe20001000000 */
[----:B------:R-:W-:Y:S08]  /*0420*/  @P0 EXIT ;  /* 0x000000000000094d */ /* 0x000ff00003800000 */
[----:B------:R-:W-:Y:S01]  /*0430*/  STG.E.64 desc[UR4][R2.64], R8 ;  /* 0x0000000802007986 */ /* 0x000fe2000c101b04 */
[----:B------:R-:W-:Y:S05]  /*0440*/  EXIT ;  /* 0x000000000000794d */ /* 0x000fea0003800000 */
.L_x_0:
[----:B------:R-:W-:-:S00]  /*0450*/  BRA `(.L_x_0) ;  /* 0xfffffffc00fc7947 */ /* 0x000fc0000383ffff */
[----:B------:R-:W-:-:S00]  /*0460*/  NOP ;  /* 0x0000000000007918 */ /* 0x000fc00000000000 */
        /* <DEDUP_REMOVED lines=9> */
.L_x_1:


//--------------------- .nv.global.init           --------------------------
	.section	.nv.global.init,"aw",@progbits
.nv.global.init:
	.type		_$_str,@object
	.size		_$_str,(_$_str_$_2 - _$_str)
_$_str:
        /*0000*/ 	.byte	0x5f, 0x5f, 0x43, 0x55, 0x44, 0x41, 0x5f, 0x46, 0x54, 0x5a, 0x00
	.type		_$_str_$_2,@object
	.size		_$_str_$_2,(.L_1 - _$_str_$_2)
_$_str_$_2:
        /*000b*/ 	.byte	0x5f, 0x5f, 0x43, 0x55, 0x44, 0x41, 0x5f, 0x50, 0x52, 0x45, 0x43, 0x5f, 0x53, 0x51, 0x52, 0x54
        /*001b*/ 	.byte	0x00
.L_1:


//--------------------- .nv.constant0.triton_poi_fused__native_batch_norm_legit_no_training_relu_6 --------------------------
	.section	.nv.constant0.triton_poi_fused__native_batch_norm_legit_no_training_relu_6,"a",@progbits
	.sectionflags	@""
	.align	4
.nv.constant0.triton_poi_fused__native_batch_norm_legit_no_training_relu_6:
	.zero		580
